//
// Generated by NVIDIA NVVM Compiler
//
// Compiler Build ID: CL-36424714
// Cuda compilation tools, release 13.0, V13.0.88
// Based on NVVM 20.0.0
//

.version 9.0
.target sm_100
.address_size 64

	// .globl	_Z12MatmulKernelPdS_S_

.visible .entry _Z12MatmulKernelPdS_S_(
	.param .u64 .ptr .align 1 _Z12MatmulKernelPdS_S__param_0,
	.param .u64 .ptr .align 1 _Z12MatmulKernelPdS_S__param_1,
	.param .u64 .ptr .align 1 _Z12MatmulKernelPdS_S__param_2
)
{
	.reg .pred 	%p<2>;
	.reg .b32 	%r<7>;
	.reg .b64 	%rd<25>;
	.reg .b64 	%fd<28>;

	ld.param.u64 	%rd10, [_Z12MatmulKernelPdS_S__param_0];
	ld.param.u64 	%rd11, [_Z12MatmulKernelPdS_S__param_1];
	ld.param.u64 	%rd9, [_Z12MatmulKernelPdS_S__param_2];
	cvta.to.global.u64 	%rd12, %rd11;
	cvta.to.global.u64 	%rd13, %rd10;
	mov.u32 	%r4, %ctaid.x;
	mov.u32 	%r5, %ctaid.y;
	cvt.u64.u32 	%rd1, %r4;
	mul.wide.u32 	%rd14, %r4, 1024;
	add.s64 	%rd15, %rd14, %rd13;
	add.s64 	%rd24, %rd15, 32;
	cvt.u64.u32 	%rd3, %r5;
	mul.wide.u32 	%rd16, %r5, 8;
	add.s64 	%rd17, %rd16, %rd12;
	add.s64 	%rd23, %rd17, 4096;
	mov.f64 	%fd27, 0d0000000000000000;
	mov.b32 	%r6, 0;
$L__BB0_1:
	ld.global.f64 	%fd4, [%rd24+-32];
	ld.global.f64 	%fd5, [%rd23+-4096];
	fma.rn.f64 	%fd6, %fd4, %fd5, %fd27;
	ld.global.f64 	%fd7, [%rd24+-24];
	ld.global.f64 	%fd8, [%rd23+-3072];
	fma.rn.f64 	%fd9, %fd7, %fd8, %fd6;
	ld.global.f64 	%fd10, [%rd24+-16];
	ld.global.f64 	%fd11, [%rd23+-2048];
	fma.rn.f64 	%fd12, %fd10, %fd11, %fd9;
	ld.global.f64 	%fd13, [%rd24+-8];
	ld.global.f64 	%fd14, [%rd23+-1024];
	fma.rn.f64 	%fd15, %fd13, %fd14, %fd12;
	ld.global.f64 	%fd16, [%rd24];
	ld.global.f64 	%fd17, [%rd23];
	fma.rn.f64 	%fd18, %fd16, %fd17, %fd15;
	ld.global.f64 	%fd19, [%rd24+8];
	ld.global.f64 	%fd20, [%rd23+1024];
	fma.rn.f64 	%fd21, %fd19, %fd20, %fd18;
	ld.global.f64 	%fd22, [%rd24+16];
	ld.global.f64 	%fd23, [%rd23+2048];
	fma.rn.f64 	%fd24, %fd22, %fd23, %fd21;
	ld.global.f64 	%fd25, [%rd24+24];
	ld.global.f64 	%fd26, [%rd23+3072];
	fma.rn.f64 	%fd27, %fd25, %fd26, %fd24;
	add.s32 	%r6, %r6, 8;
	add.s64 	%rd24, %rd24, 64;
	add.s64 	%rd23, %rd23, 8192;
	setp.ne.s32 	%p1, %r6, 128;
	@%p1 bra 	$L__BB0_1;
	cvta.to.global.u64 	%rd18, %rd9;
	shl.b64 	%rd19, %rd1, 7;
	add.s64 	%rd20, %rd19, %rd3;
	shl.b64 	%rd21, %rd20, 3;
	add.s64 	%rd22, %rd18, %rd21;
	st.global.f64 	[%rd22], %fd27;
	ret;

}


// ===== COMPILED SASS (sm_100) =====

	.target	sm_100

	.elftype	@"ET_EXEC"


//--------------------- .note.nv.tkinfo           --------------------------
	.section	.note.nv.tkinfo,"",@"SHT_NOTE"
	.sectionflags	@"SHF_NOTE_NV_TKINFO"
	.tkinfo
        /*0018*/ 	.word	0x00000002
        /*0030*/ 	.string	""
        /*0030*/ 	.string	"ptxas"
        /*0030*/ 	.string	"Cuda compilation tools, release 13.0, V13.0.88"
        /*0030*/ 	.string	"Build cuda_13.0.r13.0/compiler.36424714_0"
        /*0030*/ 	.string	"-arch sm_100 -m 64 "



//--------------------- .note.nv.cuinfo           --------------------------
	.section	.note.nv.cuinfo,"",@"SHT_NOTE"
	.sectionflags	@"SHF_NOTE_NV_CUINFO"
        /*0018*/ 	.short	0x0002
        /*001a*/ 	.short	0x0064
        /*001c*/ 	.short	0x0082
	.zero		2


//--------------------- .nv.info                  --------------------------
	.section	.nv.info,"",@"SHT_CUDA_INFO"
	.align	4


	//----- nvinfo : EIATTR_REGCOUNT
	.align		4
        /*0000*/ 	.byte	0x04, 0x2f
        /*0002*/ 	.short	(.L_1 - .L_0)
	.align		4
.L_0:
        /*0004*/ 	.word	index@(_Z12MatmulKernelPdS_S_)
        /*0008*/ 	.word	0x0000001e


	//----- nvinfo : EIATTR_FRAME_SIZE
	.align		4
.L_1:
        /*000c*/ 	.byte	0x04, 0x11
        /*000e*/ 	.short	(.L_3 - .L_2)
	.align		4
.L_2:
        /*0010*/ 	.word	index@(_Z12MatmulKernelPdS_S_)
        /*0014*/ 	.word	0x00000000


	//----- nvinfo : EIATTR_MIN_STACK_SIZE
	.align		4
.L_3:
        /*0018*/ 	.byte	0x04, 0x12
        /*001a*/ 	.short	(.L_5 - .L_4)
	.align		4
.L_4:
        /*001c*/ 	.word	index@(_Z12MatmulKernelPdS_S_)
        /*0020*/ 	.word	0x00000000
.L_5:


//--------------------- .nv.compat                --------------------------
	.section	.nv.compat,"",@"SHT_CUDA_COMPAT_INFO"
	.align	4
        /*0000*/ 	.byte	0x02, 0x09, 0x00, 0x00, 0x02, 0x02, 0x01, 0x00, 0x02, 0x05, 0x05, 0x00, 0x03, 0x07, 0x01, 0x01
        /*0010*/ 	.byte	0x02, 0x03, 0x00, 0x00, 0x02, 0x06, 0x01, 0x00, 0x04, 0x0b, 0x08, 0x00, 0x01, 0x00, 0x00, 0x00
        /*0020*/ 	.byte	0x00, 0x00, 0x00, 0x00


//--------------------- .nv.info._Z12MatmulKernelPdS_S_ --------------------------
	.section	.nv.info._Z12MatmulKernelPdS_S_,"",@"SHT_CUDA_INFO"
	.sectionflags	@""
	.align	4


	//----- nvinfo : EIATTR_CUDA_API_VERSION
	.align		4
        /*0000*/ 	.byte	0x04, 0x37
        /*0002*/ 	.short	(.L_7 - .L_6)
.L_6:
        /*0004*/ 	.word	0x00000082


	//----- nvinfo : EIATTR_KPARAM_INFO
	.align		4
.L_7:
        /*0008*/ 	.byte	0x04, 0x17
        /*000a*/ 	.short	(.L_9 - .L_8)
.L_8:
        /*000c*/ 	.word	0x00000000
        /*0010*/ 	.short	0x0002
        /*0012*/ 	.short	0x0010
        /*0014*/ 	.byte	0x00, 0xf5, 0x21, 0x00


	//----- nvinfo : EIATTR_KPARAM_INFO
	.align		4
.L_9:
        /*0018*/ 	.byte	0x04, 0x17
        /*001a*/ 	.short	(.L_11 - .L_10)
.L_10:
        /*001c*/ 	.word	0x00000000
        /*0020*/ 	.short	0x0001
        /*0022*/ 	.short	0x0008
        /*0024*/ 	.byte	0x00, 0xf5, 0x21, 0x00


	//----- nvinfo : EIATTR_KPARAM_INFO
	.align		4
.L_11:
        /*0028*/ 	.byte	0x04, 0x17
        /*002a*/ 	.short	(.L_13 - .L_12)
.L_12:
        /*002c*/ 	.word	0x00000000
        /*0030*/ 	.short	0x0000
        /*0032*/ 	.short	0x0000
        /*0034*/ 	.byte	0x00, 0xf5, 0x21, 0x00


	//----- nvinfo : EIATTR_SPARSE_MMA_MASK
	.align		4
.L_13:
        /*0038*/ 	.byte	0x03, 0x50
        /*003a*/ 	.short	0x0000


	//----- nvinfo : EIATTR_MAXREG_COUNT
	.align		4
        /*003c*/ 	.byte	0x03, 0x1b
        /*003e*/ 	.short	0x00ff


	//----- nvinfo : EIATTR_MERCURY_ISA_VERSION
	.align		4
        /*0040*/ 	.byte	0x03, 0x5f
        /*0042*/ 	.short	0x0101


	//----- nvinfo : EIATTR_VRC_CTA_INIT_COUNT
	.align		4
        /*0044*/ 	.byte	0x02, 0x4a
	.zero		1
	.zero		1


	//----- nvinfo : EIATTR_EXIT_INSTR_OFFSETS
	.align		4
        /*0048*/ 	.byte	0x04, 0x1c
        /*004a*/ 	.short	(.L_15 - .L_14)


	//   ....[0]....
.L_14:
        /*004c*/ 	.word	0x00000e20


	//----- nvinfo : EIATTR_CBANK_PARAM_SIZE
	.align		4
.L_15:
        /*0050*/ 	.byte	0x03, 0x19
        /*0052*/ 	.short	0x0018


	//----- nvinfo : EIATTR_PARAM_CBANK
	.align		4
        /*0054*/ 	.byte	0x04, 0x0a
        /*0056*/ 	.short	(.L_17 - .L_16)
	.align		4
.L_16:
        /*0058*/ 	.word	index@(.nv.constant0._Z12MatmulKernelPdS_S_)
        /*005c*/ 	.short	0x0380
        /*005e*/ 	.short	0x0018


	//----- nvinfo : EIATTR_SW_WAR
	.align		4
.L_17:
        /*0060*/ 	.byte	0x04, 0x36
        /*0062*/ 	.short	(.L_19 - .L_18)
.L_18:
        /*0064*/ 	.word	0x00000008
.L_19:


//--------------------- .nv.callgraph             --------------------------
	.section	.nv.callgraph,"",@"SHT_CUDA_CALLGRAPH"
	.align	4
	.sectionentsize	8
	.align		4
        /*0000*/ 	.word	0x00000000
	.align		4
        /*0004*/ 	.word	0xffffffff
	.align		4
        /*0008*/ 	.word	0x00000000
	.align		4
        /*000c*/ 	.word	0xfffffffe
	.align		4
        /*0010*/ 	.word	0x00000000
	.align		4
        /*0014*/ 	.word	0xfffffffd
	.align		4
        /*0018*/ 	.word	0x00000000
	.align		4
        /*001c*/ 	.word	0xfffffffc


//--------------------- .text._Z12MatmulKernelPdS_S_ --------------------------
	.section	.text._Z12MatmulKernelPdS_S_,"ax",@progbits
	.align	128
        .global         _Z12MatmulKernelPdS_S_
        .type           _Z12MatmulKernelPdS_S_,@function
        .size           _Z12MatmulKernelPdS_S_,(.L_x_2 - _Z12MatmulKernelPdS_S_)
        .other          _Z12MatmulKernelPdS_S_,@"STO_CUDA_ENTRY STV_DEFAULT"
_Z12MatmulKernelPdS_S_:
.text._Z12MatmulKernelPdS_S_:
[----:B------:R-:W-:Y:S08]  /*0000*/  LDC R1, c[0x0][0x37c] ;  /* 0x0000df00ff017b82 */ /* 0x000ff00000000800 */
[----:B------:R-:W0:Y:S01]  /*0010*/  S2UR UR9, SR_CTAID.Y ;  /* 0x00000000000979c3 */ /* 0x000e220000002600 */
[----:B------:R-:W0:Y:S01]  /*0020*/  LDCU.128 UR4, c[0x0][0x380] ;  /* 0x00007000ff0477ac */ /* 0x000e220008000c00 */
[----:B------:R-:W-:Y:S01]  /*0030*/  CS2R R18, SRZ ;  /* 0x0000000000127805 */ /* 0x000fe2000001ff00 */
[----:B------:R-:W1:Y:S05]  /*0040*/  LDCU.64 UR10, c[0x0][0x358] ;  /* 0x00006b00ff0a77ac */ /* 0x000e6a0008000a00 */
[----:B------:R-:W2:Y:S01]  /*0050*/  S2UR UR8, SR_CTAID.X ;  /* 0x00000000000879c3 */ /* 0x000ea20000002500 */
[----:B0-----:R-:W-:-:S04]  /*0060*/  UIMAD.WIDE.U32 UR6, UR9, 0x8, UR6 ;  /* 0x00000008090678a5 */ /* 0x001fc8000f8e0006 */
[----:B------:R-:W-:Y:S02]  /*0070*/  UIADD3 UR12, UP1, UPT, UR6, 0x1000, URZ ;  /* 0x00001000060c7890 */ /* 0x000fe4000ff3e0ff */
[----:B--2---:R-:W-:Y:S02]  /*0080*/  UIMAD.WIDE.U32 UR4, UR8, 0x400, UR4 ;  /* 0x00000400080478a5 */ /* 0x004fe4000f8e0004 */
[----:B------:R-:W-:Y:S02]  /*0090*/  UIADD3.X UR6, UPT, UPT, URZ, UR7, URZ, UP1, !UPT ;  /* 0x00000007ff067290 */ /* 0x000fe40008ffe4ff */
[----:B------:R-:W-:Y:S01]  /*00a0*/  IMAD.U32 R0, RZ, RZ, UR12 ;  /* 0x0000000cff007e24 */ /* 0x000fe2000f8e00ff */
[----:B------:R-:W-:-:S04]  /*00b0*/  UIADD3 UR13, UP0, UPT, UR4, 0x20, URZ ;  /* 0x00000020040d7890 */ /* 0x000fc8000ff1e0ff */
[----:B------:R-:W-:Y:S01]  /*00c0*/  UIADD3.X UR4, UPT, UPT, URZ, UR5, URZ, UP0, !UPT ;  /* 0x00000005ff047290 */ /* 0x000fe200087fe4ff */
[----:B------:R-:W-:Y:S02]  /*00d0*/  IMAD.U32 R5, RZ, RZ, UR6 ;  /* 0x00000006ff057e24 */ /* 0x000fe4000f8e00ff */
[----:B------:R-:W-:-:S03]  /*00e0*/  IMAD.U32 R8, RZ, RZ, UR13 ;  /* 0x0000000dff087e24 */ /* 0x000fc6000f8e00ff */
[----:B------:R-:W-:Y:S01]  /*00f0*/  MOV R3, UR4 ;  /* 0x0000000400037c02 */ /* 0x000fe20008000f00 */
[----:B-1----:R-:W-:-:S06]  /*0100*/  UMOV UR4, URZ ;  /* 0x000000ff00047c82 */ /* 0x002fcc0008000000 */
.L_x_0:
[----:B------:R-:W-:Y:S01]  /*0110*/  MOV R2, R8 ;  /* 0x0000000800027202 */ /* 0x000fe20000000f00 */
[----:B------:R-:W-:-:S04]  /*0120*/  IMAD.MOV.U32 R4, RZ, RZ, R0 ;  /* 0x000000ffff047224 */ /* 0x000fc800078e0000 */
[----:B------:R-:W2:Y:S04]  /*0130*/  LDG.E.64 R20, desc[UR10][R2.64+-0x20] ;  /* 0xffffe00a02147981 */ /* 0x000ea8000c1e1b00 */
[----:B------:R-:W2:Y:S04]  /*0140*/  LDG.E.64 R26, desc[UR10][R4.64+-0x1000] ;  /* 0xfff0000a041a7981 */ /* 0x000ea8000c1e1b00 */
[----:B------:R-:W3:Y:S04]  /*0150*/  LDG.E.64 R6, desc[UR10][R2.64+-0x18] ;  /* 0xffffe80a02067981 */ /* 0x000ee8000c1e1b00 */
[----:B------:R-:W3:Y:S04]  /*0160*/  LDG.E.64 R8, desc[UR10][R4.64+-0xc00] ;  /* 0xfff4000a04087981 */ /* 0x000ee8000c1e1b00 */
[----:B------:R-:W4:Y:S04]  /*0170*/  LDG.E.64 R10, desc[UR10][R2.64+-0x10] ;  /* 0xfffff00a020a7981 */ /* 0x000f28000c1e1b00 */
[----:B------:R-:W4:Y:S04]  /*0180*/  LDG.E.64 R12, desc[UR10][R4.64+-0x800] ;  /* 0xfff8000a040c7981 */ /* 0x000f28000c1e1b00 */
[----:B------:R-:W5:Y:S04]  /*0190*/  LDG.E.64 R14, desc[UR10][R2.64+-0x8] ;  /* 0xfffff80a020e7981 */ /* 0x000f68000c1e1b00 */
[----:B------:R-:W5:Y:S04]  /*01a0*/  LDG.E.64 R16, desc[UR10][R4.64+-0x400] ;  /* 0xfffc000a04107981 */ /* 0x000f68000c1e1b00 */
[----:B------:R-:W5:Y:S04]  /*01b0*/  LDG.E.64 R22, desc[UR10][R2.64] ;  /* 0x0000000a02167981 */ /* 0x000f68000c1e1b00 */
[----:B------:R-:W5:Y:S01]  /*01c0*/  LDG.E.64 R24, desc[UR10][R4.64] ;  /* 0x0000000a04187981 */ /* 0x000f62000c1e1b00 */
[----:B--2---:R-:W-:-:S03]  /*01d0*/  DFMA R26, R20, R26, R18 ;  /* 0x0000001a141a722b */ /* 0x004fc60000000012 */
[----:B------:R-:W2:Y:S04]  /*01e0*/  LDG.E.64 R18, desc[UR10][R2.64+0x8] ;  /* 0x0000080a02127981 */ /* 0x000ea8000c1e1b00 */
[----:B------:R-:W2:Y:S01]  /*01f0*/  LDG.E.64 R20, desc[UR10][R4.64+0x400] ;  /* 0x0004000a04147981 */ /* 0x000ea2000c1e1b00 */
[----:B---3--:R-:W-:-:S03]  /*0200*/  DFMA R26, R6, R8, R26 ;  /* 0x00000008061a722b */ /* 0x008fc6000000001a */
[----:B------:R-:W3:Y:S04]  /*0210*/  LDG.E.64 R6, desc[UR10][R2.64+0x10] ;  /* 0x0000100a02067981 */ /* 0x000ee8000c1e1b00 */
[----:B------:R-:W3:Y:S01]  /*0220*/  LDG.E.64 R8, desc[UR10][R4.64+0x800] ;  /* 0x0008000a04087981 */ /* 0x000ee2000c1e1b00 */
[----:B----4-:R-:W-:-:S03]  /*0230*/  DFMA R26, R10, R12, R26 ;  /* 0x0000000c0a1a722b */ /* 0x010fc6000000001a */
[----:B------:R-:W4:Y:S04]  /*0240*/  LDG.E.64 R10, desc[UR10][R2.64+0x18] ;  /* 0x0000180a020a7981 */ /* 0x000f28000c1e1b00 */
[----:B------:R-:W4:Y:S01]  /*0250*/  LDG.E.64 R12, desc[UR10][R4.64+0xc00] ;  /* 0x000c000a040c7981 */ /* 0x000f22000c1e1b00 */
[----:B-----5:R-:W-:-:S03]  /*0260*/  DFMA R26, R14, R16, R26 ;  /* 0x000000100e1a722b */ /* 0x020fc6000000001a */
[----:B------:R-:W5:Y:S04]  /*0270*/  LDG.E.64 R14, desc[UR10][R2.64+0x20] ;  /* 0x0000200a020e7981 */ /* 0x000f68000c1e1b00 */
[----:B------:R-:W5:Y:S01]  /*0280*/  LDG.E.64 R16, desc[UR10][R4.64+0x1000] ;  /* 0x0010000a04107981 */ /* 0x000f62000c1e1b00 */
[----:B------:R-:W-:-:S03]  /*0290*/  DFMA R26, R22, R24, R26 ;  /* 0x00000018161a722b */ /* 0x000fc6000000001a */
        /* <DEDUP_REMOVED lines=163> */
[----:B------:R0:W5:Y:S01]  /*0cd0*/  LDG.E.64 R14, desc[UR10][R4.64+0xec00] ;  /* 0x00ec000a040e7981 */ /* 0x000162000c1e1b00 */
[----:B------:R-:W-:Y:S01]  /*0ce0*/  UIADD3 UR4, UPT, UPT, UR4, 0x40, URZ ;  /* 0x0000004004047890 */ /* 0x000fe2000fffe0ff */
[----:B------:R-:W-:Y:S01]  /*0cf0*/  DFMA R22, R22, R24, R26 ;  /* 0x000000181616722b */ /* 0x000fe2000000001a */
[----:B------:R-:W-:Y:S02]  /*0d00*/  IADD3 R0, P1, PT, R4, 0x10000, RZ ;  /* 0x0001000004007810 */ /* 0x000fe40007f3e0ff */
[----:B------:R-:W-:-:S03]  /*0d10*/  UISETP.NE.AND UP0, UPT, UR4, 0x80, UPT ;  /* 0x000000800400788c */ /* 0x000fc6000bf05270 */
[----:B0-----:R-:W-:Y:S02]  /*0d20*/  IMAD.X R5, RZ, RZ, R5, P1 ;  /* 0x000000ffff057224 */ /* 0x001fe400008e0605 */
[----:B--2---:R-:W-:-:S08]  /*0d30*/  DFMA R18, R18, R20, R22 ;  /* 0x000000141212722b */ /* 0x004fd00000000016 */
[----:B---3--:R-:W-:Y:S01]  /*0d40*/  DFMA R6, R6, R8, R18 ;  /* 0x000000080606722b */ /* 0x008fe20000000012 */
[----:B------:R-:W-:-:S04]  /*0d50*/  IADD3 R8, P0, PT, R2, 0x200, RZ ;  /* 0x0000020002087810 */ /* 0x000fc80007f1e0ff */
[----:B------:R-:W-:-:S03]  /*0d60*/  IADD3.X R3, PT, PT, RZ, R3, RZ, P0, !PT ;  /* 0x00000003ff037210 */ /* 0x000fc600007fe4ff */
[----:B----4-:R-:W-:-:S08]  /*0d70*/  DFMA R6, R10, R12, R6 ;  /* 0x0000000c0a06722b */ /* 0x010fd00000000006 */
[----:B-----5:R-:W-:Y:S01]  /*0d80*/  DFMA R18, R16, R14, R6 ;  /* 0x0000000e1012722b */ /* 0x020fe20000000006 */
[----:B------:R-:W-:Y:S10]  /*0d90*/  BRA.U UP0, `(.L_x_0) ;  /* 0xfffffff100dc7547 */ /* 0x000ff4000b83ffff */
[----:B------:R-:W0:Y:S01]  /*0da0*/  LDCU.64 UR6, c[0x0][0x390] ;  /* 0x00007200ff0677ac */ /* 0x000e220008000a00 */
[----:B------:R-:W-:-:S04]  /*0db0*/  ULEA UR5, UP0, UR8, UR9, 0x7 ;  /* 0x0000000908057291 */ /* 0x000fc8000f8038ff */
[----:B------:R-:W-:Y:S02]  /*0dc0*/  ULEA.HI.X UR8, UR8, URZ, URZ, 0x7, UP0 ;  /* 0x000000ff08087291 */ /* 0x000fe400080f3cff */
[----:B0-----:R-:W-:-:S04]  /*0dd0*/  ULEA UR4, UP0, UR5, UR6, 0x3 ;  /* 0x0000000605047291 */ /* 0x001fc8000f8018ff */
[----:B------:R-:W-:Y:S02]  /*0de0*/  ULEA.HI.X UR5, UR5, UR7, UR8, 0x3, UP0 ;  /* 0x0000000705057291 */ /* 0x000fe400080f1c08 */
[----:B------:R-:W-:-:S04]  /*0df0*/  MOV R2, UR4 ;  /* 0x0000000400027c02 */ /* 0x000fc80008000f00 */
[----:B------:R-:W-:-:S05]  /*0e00*/  IMAD.U32 R3, RZ, RZ, UR5 ;  /* 0x00000005ff037e24 */ /* 0x000fca000f8e00ff */
[----:B------:R-:W-:Y:S01]  /*0e10*/  STG.E.64 desc[UR10][R2.64], R18 ;  /* 0x0000001202007986 */ /* 0x000fe2000c101b0a */
[----:B------:R-:W-:Y:S05]  /*0e20*/  EXIT ;  /* 0x000000000000794d */ /* 0x000fea0003800000 */
.L_x_1:
[----:B------:R-:W-:-:S00]  /*0e30*/  BRA `(.L_x_1) ;  /* 0xfffffffc00fc7947 */ /* 0x000fc0000383ffff */
[----:B------:R-:W-:-:S00]  /*0e40*/  NOP ;  /* 0x0000000000007918 */ /* 0x000fc00000000000 */
        /* <DEDUP_REMOVED lines=11> */
.L_x_2:


//--------------------- .nv.shared.reserved.0     --------------------------
	.section	.nv.shared.reserved.0,"aw",@nobits
	.weak		__nv_reservedSMEM_offset_0_alias
	.size		__nv_reservedSMEM_offset_0_alias, 0, 64
	.other		__nv_reservedSMEM_offset_0_alias,@"STO_CUDA_RESERVED_SHARED STV_DEFAULT"
__nv_reservedSMEM_offset_0_alias:
	.zero		0
	.zero		64


//--------------------- .nv.constant0._Z12MatmulKernelPdS_S_ --------------------------
	.section	.nv.constant0._Z12MatmulKernelPdS_S_,"a",@progbits
	.sectionflags	@""
	.align	4
.nv.constant0._Z12MatmulKernelPdS_S_:
	.zero		920


//--------------------- SYMBOLS --------------------------

	.type		.nv.reservedSmem.offset0,@object
	.size		.nv.reservedSmem.offset0,0x4
